	.headerflags	@"EF_CUDA_TEXMODE_UNIFIED EF_CUDA_64BIT_ADDRESS EF_CUDA_ACCELERATORS EF_CUDA_SM90 EF_CUDA_VIRTUAL_SM(EF_CUDA_SM90)"
	.elftype	@"ET_EXEC"


//--------------------- .nv.info                  --------------------------
	.section	.nv.info,"",@"SHT_CUDA_INFO"
	.align	4


	//----- nvinfo : EIATTR_REGCOUNT
	.align		4
        /*0000*/ 	.byte	0x04, 0x2f
        /*0002*/ 	.short	(.L_1 - .L_0)
	.align		4
.L_0:
        /*0004*/ 	.word	index@(triton_poi_fused_cat_39)
        /*0008*/ 	.word	0x0000001e


	//----- nvinfo : EIATTR_MIN_STACK_SIZE
	.align		4
.L_1:
        /*000c*/ 	.byte	0x04, 0x12
        /*000e*/ 	.short	(.L_3 - .L_2)
	.align		4
.L_2:
        /*0010*/ 	.word	index@(triton_poi_fused_cat_39)
        /*0014*/ 	.word	0x00000000


	//----- nvinfo : EIATTR_FRAME_SIZE
	.align		4
.L_3:
        /*0018*/ 	.byte	0x04, 0x11
        /*001a*/ 	.short	(.L_5 - .L_4)
	.align		4
.L_4:
        /*001c*/ 	.word	index@(triton_poi_fused_cat_39)
        /*0020*/ 	.word	0x00000000


	//----- nvinfo : EIATTR_MIN_STACK_SIZE
	.align		4
.L_5:
        /*0024*/ 	.byte	0x04, 0x12
        /*0026*/ 	.short	(.L_7 - .L_6)
	.align		4
.L_6:
        /*0028*/ 	.word	index@(triton_poi_fused_cat_39)
        /*002c*/ 	.word	0x00000000
.L_7:


//--------------------- .nv.info.triton_poi_fused_cat_39 --------------------------
	.section	.nv.info.triton_poi_fused_cat_39,"",@"SHT_CUDA_INFO"
	.sectionflags	@""
	.align	4


	//----- nvinfo : EIATTR_CUDA_API_VERSION
	.align		4
        /*0000*/ 	.byte	0x04, 0x37
        /*0002*/ 	.short	(.L_9 - .L_8)
.L_8:
        /*0004*/ 	.word	0x0000007c


	//----- nvinfo : EIATTR_KPARAM_INFO
	.align		4
.L_9:
        /*0008*/ 	.byte	0x04, 0x17
        /*000a*/ 	.short	(.L_11 - .L_10)
.L_10:
        /*000c*/ 	.word	0x00000000
        /*0010*/ 	.short	0x0009
        /*0012*/ 	.short	0x0048
        /*0014*/ 	.byte	0x00, 0xf0, 0x11, 0x00


	//----- nvinfo : EIATTR_KPARAM_INFO
	.align		4
.L_11:
        /*0018*/ 	.byte	0x04, 0x17
        /*001a*/ 	.short	(.L_13 - .L_12)
.L_12:
        /*001c*/ 	.word	0x00000000
        /*0020*/ 	.short	0x0008
        /*0022*/ 	.short	0x0040
        /*0024*/ 	.byte	0x00, 0xf4, 0x21, 0x00


	//----- nvinfo : EIATTR_KPARAM_INFO
	.align		4
.L_13:
        /*0028*/ 	.byte	0x04, 0x17
        /*002a*/ 	.short	(.L_15 - .L_14)
.L_14:
        /*002c*/ 	.word	0x00000000
        /*0030*/ 	.short	0x0007
        /*0032*/ 	.short	0x0038
        /*0034*/ 	.byte	0x00, 0xf4, 0x21, 0x00


	//----- nvinfo : EIATTR_KPARAM_INFO
	.align		4
.L_15:
        /*0038*/ 	.byte	0x04, 0x17
        /*003a*/ 	.short	(.L_17 - .L_16)
.L_16:
        /*003c*/ 	.word	0x00000000
        /*0040*/ 	.short	0x0006
        /*0042*/ 	.short	0x0030
        /*0044*/ 	.byte	0x00, 0xf4, 0x21, 0x00


	//----- nvinfo : EIATTR_KPARAM_INFO
	.align		4
.L_17:
        /*0048*/ 	.byte	0x04, 0x17
        /*004a*/ 	.short	(.L_19 - .L_18)
.L_18:
        /*004c*/ 	.word	0x00000000
        /*0050*/ 	.short	0x0005
        /*0052*/ 	.short	0x0028
        /*0054*/ 	.byte	0x00, 0xf4, 0x21, 0x00


	//----- nvinfo : EIATTR_KPARAM_INFO
	.align		4
.L_19:
        /*0058*/ 	.byte	0x04, 0x17
        /*005a*/ 	.short	(.L_21 - .L_20)
.L_20:
        /*005c*/ 	.word	0x00000000
        /*0060*/ 	.short	0x0004
        /*0062*/ 	.short	0x0020
        /*0064*/ 	.byte	0x00, 0xf4, 0x21, 0x00


	//----- nvinfo : EIATTR_KPARAM_INFO
	.align		4
.L_21:
        /*0068*/ 	.byte	0x04, 0x17
        /*006a*/ 	.short	(.L_23 - .L_22)
.L_22:
        /*006c*/ 	.word	0x00000000
        /*0070*/ 	.short	0x0003
        /*0072*/ 	.short	0x0018
        /*0074*/ 	.byte	0x00, 0xf4, 0x21, 0x00


	//----- nvinfo : EIATTR_KPARAM_INFO
	.align		4
.L_23:
        /*0078*/ 	.byte	0x04, 0x17
        /*007a*/ 	.short	(.L_25 - .L_24)
.L_24:
        /*007c*/ 	.word	0x00000000
        /*0080*/ 	.short	0x0002
        /*0082*/ 	.short	0x0010
        /*0084*/ 	.byte	0x00, 0xf4, 0x21, 0x00


	//----- nvinfo : EIATTR_KPARAM_INFO
	.align		4
.L_25:
        /*0088*/ 	.byte	0x04, 0x17
        /*008a*/ 	.short	(.L_27 - .L_26)
.L_26:
        /*008c*/ 	.word	0x00000000
        /*0090*/ 	.short	0x0001
        /*0092*/ 	.short	0x0008
        /*0094*/ 	.byte	0x00, 0xf4, 0x21, 0x00


	//----- nvinfo : EIATTR_KPARAM_INFO
	.align		4
.L_27:
        /*0098*/ 	.byte	0x04, 0x17
        /*009a*/ 	.short	(.L_29 - .L_28)
.L_28:
        /*009c*/ 	.word	0x00000000
        /*00a0*/ 	.short	0x0000
        /*00a2*/ 	.short	0x0000
        /*00a4*/ 	.byte	0x00, 0xf4, 0x21, 0x00


	//----- nvinfo : EIATTR_SPARSE_MMA_MASK
	.align		4
.L_29:
        /*00a8*/ 	.byte	0x03, 0x50
        /*00aa*/ 	.short	0x0000


	//----- nvinfo : EIATTR_MAXREG_COUNT
	.align		4
        /*00ac*/ 	.byte	0x03, 0x1b
        /*00ae*/ 	.short	0x00ff


	//----- nvinfo : EIATTR_EXIT_INSTR_OFFSETS
	.align		4
        /*00b0*/ 	.byte	0x04, 0x1c
        /*00b2*/ 	.short	(.L_31 - .L_30)


	//   ....[0]....
.L_30:
        /*00b4*/ 	.word	0x00000950


	//----- nvinfo : EIATTR_REQNTID
	.align		4
.L_31:
        /*00b8*/ 	.byte	0x04, 0x10
        /*00ba*/ 	.short	(.L_33 - .L_32)
.L_32:
        /*00bc*/ 	.word	0x00000100
        /*00c0*/ 	.word	0x00000001
        /*00c4*/ 	.word	0x00000001


	//----- nvinfo : EIATTR_CBANK_PARAM_SIZE
	.align		4
.L_33:
        /*00c8*/ 	.byte	0x03, 0x19
        /*00ca*/ 	.short	0x004c


	//----- nvinfo : EIATTR_PARAM_CBANK
	.align		4
        /*00cc*/ 	.byte	0x04, 0x0a
        /*00ce*/ 	.short	(.L_35 - .L_34)
	.align		4
.L_34:
        /*00d0*/ 	.word	index@(.nv.constant0.triton_poi_fused_cat_39)
        /*00d4*/ 	.short	0x0210
        /*00d6*/ 	.short	0x004c


	//----- nvinfo : EIATTR_SW_WAR
	.align		4
.L_35:
        /*00d8*/ 	.byte	0x04, 0x36
        /*00da*/ 	.short	(.L_37 - .L_36)
.L_36:
        /*00dc*/ 	.word	0x00000008
.L_37:


//--------------------- .nv.callgraph             --------------------------
	.section	.nv.callgraph,"",@"SHT_CUDA_CALLGRAPH"
	.align	4
	.sectionentsize	8
	.align		4
        /*0000*/ 	.word	0x00000000
	.align		4
        /*0004*/ 	.word	0xffffffff
	.align		4
        /*0008*/ 	.word	0x00000000
	.align		4
        /*000c*/ 	.word	0xfffffffe
	.align		4
        /*0010*/ 	.word	0x00000000
	.align		4
        /*0014*/ 	.word	0xfffffffd
	.align		4
        /*0018*/ 	.word	0x00000000
	.align		4
        /*001c*/ 	.word	0xfffffffc


//--------------------- .text.triton_poi_fused_cat_39 --------------------------
	.section	.text.triton_poi_fused_cat_39,"ax",@progbits
	.align	128
        .global         triton_poi_fused_cat_39
        .type           triton_poi_fused_cat_39,@function
        .size           triton_poi_fused_cat_39,(.L_x_1 - triton_poi_fused_cat_39)
        .other          triton_poi_fused_cat_39,@"STO_CUDA_ENTRY STV_DEFAULT"
triton_poi_fused_cat_39:
.text.triton_poi_fused_cat_39:
[----:B------:R-:W-:Y:S01]  /*0000*/  LDC R1, c[0x0][0x28] ;  /* 0x00000a00ff017b82 */ /* 0x000fe20000000800 */
[----:B------:R-:W1:Y:S07]  /*0010*/  S2R R0, SR_TID.X ;  /* 0x0000000000007919 */ /* 0x000e6e0000002100 */
[----:B------:R-:W2:Y:S01]  /*0020*/  LDC.64 R4, c[0x0][0x218] ;  /* 0x00008600ff047b82 */ /* 0x000ea20000000a00 */
[----:B------:R-:W-:Y:S01]  /*0030*/  CS2R R14, SRZ ;  /* 0x00000000000e7805 */ /* 0x000fe2000001ff00 */
[----:B------:R-:W-:Y:S01]  /*0040*/  ULDC.64 UR4, c[0x0][0x208] ;  /* 0x0000820000047ab9 */ /* 0x000fe20000000a00 */
[----:B------:R-:W3:Y:S05]  /*0050*/  S2R R3, SR_CTAID.X ;  /* 0x0000000000037919 */ /* 0x000eea0000002500 */
[----:B------:R-:W4:Y:S08]  /*0060*/  LDC.64 R8, c[0x0][0x220] ;  /* 0x00008800ff087b82 */ /* 0x000f300000000a00 */
[----:B------:R-:W5:Y:S01]  /*0070*/  LDC.64 R16, c[0x0][0x230] ;  /* 0x00008c00ff107b82 */ /* 0x000f620000000a00 */
[----:B------:R-:W-:Y:S01]  /*0080*/  CS2R R10, SRZ ;  /* 0x00000000000a7805 */ /* 0x000fe2000001ff00 */
[----:B------:R-:W-:Y:S01]  /*0090*/  ULDC.64 UR6, c[0x0][0x228] ;  /* 0x00008a0000067ab9 */ /* 0x000fe20000000a00 */
[----:B-1----:R-:W-:-:S05]  /*00a0*/  IMAD.SHL.U32 R0, R0, 0x2, RZ ;  /* 0x0000000200007824 */ /* 0x002fca00078e00ff */
[----:B------:R-:W-:-:S05]  /*00b0*/  LOP3.LUT R0, R0, 0x1fe, RZ, 0xc0, !PT ;  /* 0x000001fe00007812 */ /* 0x000fca00078ec0ff */
[----:B---3--:R-:W-:-:S05]  /*00c0*/  IMAD R2, R3, 0x200, R0 ;  /* 0x0000020003027824 */ /* 0x008fca00078e0200 */
[----:B------:R-:W-:-:S04]  /*00d0*/  SHF.R.S32.HI R19, RZ, 0x1f, R2 ;  /* 0x0000001fff137819 */ /* 0x000fc80000011402 */
[CC--:B------:R-:W-:Y:S02]  /*00e0*/  LEA.HI R0, R19.reuse, R2.reuse, RZ, 0xa ;  /* 0x0000000213007211 */ /* 0x0c0fe400078f50ff */
[----:B------:R-:W-:Y:S02]  /*00f0*/  LEA.HI R7, R19, R2, RZ, 0x5 ;  /* 0x0000000213077211 */ /* 0x000fe400078f28ff */
[----:B------:R-:W-:Y:S02]  /*0100*/  SHF.R.S32.HI R13, RZ, 0xa, R0 ;  /* 0x0000000aff0d7819 */ /* 0x000fe40000011400 */
[----:B------:R-:W-:Y:S02]  /*0110*/  SHF.R.S32.HI R12, RZ, 0x5, R7 ;  /* 0x00000005ff0c7819 */ /* 0x000fe40000011407 */
[----:B------:R-:W-:-:S04]  /*0120*/  LEA.HI R3, R13, R13, RZ, 0x6 ;  /* 0x0000000d0d037211 */ /* 0x000fc800078f30ff */
[----:B------:R-:W-:Y:S02]  /*0130*/  LOP3.LUT R6, R3, 0xffffffc0, RZ, 0xc0, !PT ;  /* 0xffffffc003067812 */ /* 0x000fe400078ec0ff */
[----:B------:R-:W-:-:S03]  /*0140*/  LEA.HI R3, R12, R12, RZ, 0x5 ;  /* 0x0000000c0c037211 */ /* 0x000fc600078f28ff */
[----:B------:R-:W-:Y:S01]  /*0150*/  IMAD.IADD R13, R13, 0x1, -R6 ;  /* 0x000000010d0d7824 */ /* 0x000fe200078e0a06 */
[----:B------:R-:W-:-:S04]  /*0160*/  LOP3.LUT R3, R3, 0xffffffe0, RZ, 0xc0, !PT ;  /* 0xffffffe003037812 */ /* 0x000fc800078ec0ff */
[----:B------:R-:W-:Y:S01]  /*0170*/  ISETP.GE.AND P0, PT, R13, 0x20, PT ;  /* 0x000000200d00780c */ /* 0x000fe20003f06270 */
[----:B------:R-:W-:Y:S01]  /*0180*/  IMAD.IADD R12, R12, 0x1, -R3 ;  /* 0x000000010c0c7824 */ /* 0x000fe200078e0a03 */
[----:B------:R-:W-:-:S03]  /*0190*/  LOP3.LUT R3, R7, 0xffffffe0, RZ, 0xc0, !PT ;  /* 0xffffffe007037812 */ /* 0x000fc600078ec0ff */
[----:B--2---:R-:W-:Y:S01]  /*01a0*/  IMAD.WIDE R20, R12, 0x8, R4 ;  /* 0x000000080c147825 */ /* 0x004fe200078e0204 */
[----:B------:R-:W-:-:S03]  /*01b0*/  CS2R R4, SRZ ;  /* 0x0000000000047805 */ /* 0x000fc6000001ff00 */
[----:B------:R-:W-:-:S04]  /*01c0*/  IMAD.IADD R3, R2, 0x1, -R3 ;  /* 0x0000000102037824 */ /* 0x000fc800078e0a03 */
[----:B------:R-:W2:Y:S01]  /*01d0*/  @!P0 LDG.E.EL.64 R14, desc[UR4][R20.64] ;  /* 0x00000004140e8981 */ /* 0x000ea2000c2e1b00 */
[----:B------:R-:W-:Y:S01]  /*01e0*/  CS2R R6, SRZ ;  /* 0x0000000000067805 */ /* 0x000fe2000001ff00 */
[----:B----4-:R-:W-:Y:S01]  /*01f0*/  IMAD.WIDE R22, R3, 0x8, R8 ;  /* 0x0000000803167825 */ /* 0x010fe200078e0208 */
[----:B------:R-:W-:-:S04]  /*0200*/  CS2R R8, SRZ ;  /* 0x0000000000087805 */ /* 0x000fc8000001ff00 */
[----:B------:R-:W3:Y:S01]  /*0210*/  @!P0 LDG.E.EL.128 R4, desc[UR4][R22.64] ;  /* 0x0000000416048981 */ /* 0x000ee2000c2e1d00 */
[----:B-----5:R-:W-:-:S05]  /*0220*/  IMAD.WIDE R16, R3, 0x8, R16 ;  /* 0x0000000803107825 */ /* 0x020fca00078e0210 */
[----:B------:R1:W4:Y:S01]  /*0230*/  @!P0 LDG.E.EL.128 R8, desc[UR4][R16.64] ;  /* 0x0000000410088981 */ /* 0x000322000c2e1d00 */
[----:B------:R-:W-:-:S04]  /*0240*/  LEA.HI R19, R19, R2, RZ, 0x10 ;  /* 0x0000000213137211 */ /* 0x000fc800078f80ff */
[----:B------:R-:W-:Y:S02]  /*0250*/  LOP3.LUT R26, R19, 0xffff0000, RZ, 0xc0, !PT ;  /* 0xffff0000131a7812 */ /* 0x000fe400078ec0ff */
[----:B--2---:R-:W-:Y:S02]  /*0260*/  SEL R20, R15, RZ, !P0 ;  /* 0x000000ff0f147207 */ /* 0x004fe40004000000 */
[----:B------:R-:W-:Y:S02]  /*0270*/  SEL R18, R14, RZ, !P0 ;  /* 0x000000ff0e127207 */ /* 0x000fe40004000000 */
[----:B------:R-:W-:Y:S02]  /*0280*/  SHF.R.U32.HI R15, RZ, 0x1b, R20 ;  /* 0x0000001bff0f7819 */ /* 0x000fe40000011614 */
[----:B---3--:R-:W-:Y:S02]  /*0290*/  SEL R23, R5, RZ, !P0 ;  /* 0x000000ff05177207 */ /* 0x008fe40004000000 */
[----:B------:R-:W-:-:S02]  /*02a0*/  LOP3.LUT R15, R15, 0x10, RZ, 0xc0, !PT ;  /* 0x000000100f0f7812 */ /* 0x000fc400078ec0ff */
[----:B------:R-:W-:Y:S02]  /*02b0*/  SEL R5, R6, RZ, !P0 ;  /* 0x000000ff06057207 */ /* 0x000fe40004000000 */
[----:B------:R-:W-:Y:S02]  /*02c0*/  IADD3 R24, P1, R15, R18, RZ ;  /* 0x000000120f187210 */ /* 0x000fe40007f3e0ff */
[----:B------:R-:W-:Y:S02]  /*02d0*/  SEL R18, R7, RZ, !P0 ;  /* 0x000000ff07127207 */ /* 0x000fe40004000000 */
[----:B------:R-:W-:Y:S01]  /*02e0*/  SEL R14, R4, RZ, !P0 ;  /* 0x000000ff040e7207 */ /* 0x000fe20004000000 */
[----:B------:R-:W-:Y:S01]  /*02f0*/  IMAD.X R7, RZ, RZ, R20, P1 ;  /* 0x000000ffff077224 */ /* 0x000fe200008e0614 */
[----:B------:R-:W-:Y:S01]  /*0300*/  SHF.R.U32.HI R21, RZ, 0x19, R23 ;  /* 0x00000019ff157819 */ /* 0x000fe20000011617 */
[----:B------:R-:W-:Y:S01]  /*0310*/  IMAD.SHL.U32 R6, R24, 0x40, RZ ;  /* 0x0000004018067824 */ /* 0x000fe200078e00ff */
[----:B-1----:R-:W-:-:S02]  /*0320*/  LEA R17, P1, R5, UR6, 0x2 ;  /* 0x0000000605117c11 */ /* 0x002fc4000f8210ff */
[----:B------:R-:W-:Y:S02]  /*0330*/  LEA R16, P2, R14, UR6, 0x2 ;  /* 0x000000060e107c11 */ /* 0x000fe4000f8410ff */
[----:B------:R-:W-:Y:S02]  /*0340*/  LOP3.LUT R21, R21, 0x40, RZ, 0xc0, !PT ;  /* 0x0000004015157812 */ /* 0x000fe400078ec0ff */
[--C-:B------:R-:W-:Y:S02]  /*0350*/  SHF.R.U32.HI R15, RZ, 0x19, R18.reuse ;  /* 0x00000019ff0f7819 */ /* 0x100fe40000011612 */
[----:B------:R-:W-:Y:S02]  /*0360*/  LEA.HI.X R5, R5, UR7, R18, 0x2, P1 ;  /* 0x0000000705057c11 */ /* 0x000fe400088f1412 */
[----:B----4-:R-:W-:Y:S02]  /*0370*/  SEL R20, R9, RZ, !P0 ;  /* 0x000000ff09147207 */ /* 0x010fe40004000000 */
[----:B------:R-:W-:-:S02]  /*0380*/  SEL R18, R11, RZ, !P0 ;  /* 0x000000ff0b127207 */ /* 0x000fc40004000000 */
[----:B------:R-:W-:Y:S02]  /*0390*/  SHF.L.U64.HI R4, R24, 0x6, R7 ;  /* 0x0000000618047819 */ /* 0x000fe40000010207 */
[----:B------:R-:W-:Y:S02]  /*03a0*/  LEA.HI.X R7, R14, UR7, R23, 0x2, P2 ;  /* 0x000000070e077c11 */ /* 0x000fe400090f1417 */
[----:B------:R-:W-:Y:S02]  /*03b0*/  IADD3 R16, P4, P3, R6, R16, R21 ;  /* 0x0000001006107210 */ /* 0x000fe40007b9e015 */
[----:B------:R-:W-:Y:S02]  /*03c0*/  SEL R23, R8, RZ, !P0 ;  /* 0x000000ff08177207 */ /* 0x000fe40004000000 */
[----:B------:R-:W-:Y:S02]  /*03d0*/  SEL R21, R10, RZ, !P0 ;  /* 0x000000ff0a157207 */ /* 0x000fe40004000000 */
[----:B------:R-:W-:-:S02]  /*03e0*/  SHF.R.U32.HI R11, RZ, 0x19, R20 ;  /* 0x00000019ff0b7819 */ /* 0x000fc40000011614 */
[----:B------:R-:W-:Y:S02]  /*03f0*/  SHF.R.U32.HI R9, RZ, 0x19, R18 ;  /* 0x00000019ff097819 */ /* 0x000fe40000011612 */
[----:B------:R-:W-:Y:S02]  /*0400*/  LOP3.LUT R15, R15, 0x40, RZ, 0xc0, !PT ;  /* 0x000000400f0f7812 */ /* 0x000fe400078ec0ff */
[----:B------:R-:W-:Y:S02]  /*0410*/  LEA R10, P5, R23, UR6, 0x2 ;  /* 0x00000006170a7c11 */ /* 0x000fe4000f8a10ff */
[----:B------:R-:W-:Y:S02]  /*0420*/  LEA R8, P6, R21, UR6, 0x2 ;  /* 0x0000000615087c11 */ /* 0x000fe4000f8c10ff */
[----:B------:R-:W-:Y:S02]  /*0430*/  LOP3.LUT R11, R11, 0x40, RZ, 0xc0, !PT ;  /* 0x000000400b0b7812 */ /* 0x000fe400078ec0ff */
[----:B------:R-:W-:-:S02]  /*0440*/  LOP3.LUT R9, R9, 0x40, RZ, 0xc0, !PT ;  /* 0x0000004009097812 */ /* 0x000fc400078ec0ff */
[----:B------:R-:W-:Y:S02]  /*0450*/  IADD3 R14, P2, P1, R6, R17, R15 ;  /* 0x00000011060e7210 */ /* 0x000fe4000795e00f */
[----:B------:R-:W-:Y:S02]  /*0460*/  LEA.HI.X R23, R23, UR7, R20, 0x2, P5 ;  /* 0x0000000717177c11 */ /* 0x000fe4000a8f1414 */
[----:B------:R-:W-:Y:S01]  /*0470*/  LEA.HI.X R21, R21, UR7, R18, 0x2, P6 ;  /* 0x0000000715157c11 */ /* 0x000fe2000b0f1412 */
[----:B------:R-:W-:Y:S01]  /*0480*/  IMAD.MOV.U32 R18, RZ, RZ, RZ ;  /* 0x000000ffff127224 */ /* 0x000fe200078e00ff */
[----:B------:R-:W-:Y:S02]  /*0490*/  IADD3.X R17, R4, R7, RZ, P4, P3 ;  /* 0x0000000704117210 */ /* 0x000fe400027e64ff */
[----:B------:R-:W-:Y:S02]  /*04a0*/  CS2R R24, SRZ ;  /* 0x0000000000187805 */ /* 0x000fe4000001ff00 */
[C---:B------:R-:W-:Y:S01]  /*04b0*/  IADD3 R10, P5, P6, R6.reuse, R10, R11 ;  /* 0x0000000a060a7210 */ /* 0x040fe20007ebe00b */
[----:B------:R-:W-:Y:S01]  /*04c0*/  ULDC.64 UR6, c[0x0][0x248] ;  /* 0x0000920000067ab9 */ /* 0x000fe20000000a00 */
[----:B------:R-:W-:-:S02]  /*04d0*/  IADD3 R8, P3, P4, R6, R8, R9 ;  /* 0x0000000806087210 */ /* 0x000fc40007c7e009 */
[C---:B------:R-:W-:Y:S01]  /*04e0*/  IADD3.X R15, R4.reuse, R5, RZ, P2, P1 ;  /* 0x00000005040f7210 */ /* 0x040fe200017e24ff */
[----:B------:R-:W1:Y:S01]  /*04f0*/  LDC.64 R6, c[0x0][0x210] ;  /* 0x00008400ff067b82 */ /* 0x000e620000000a00 */
[C---:B------:R-:W-:Y:S02]  /*0500*/  IADD3.X R11, R4.reuse, R23, RZ, P5, P6 ;  /* 0x00000017040b7210 */ /* 0x040fe40002fec4ff */
[----:B------:R-:W-:Y:S01]  /*0510*/  IADD3.X R9, R4, R21, RZ, P3, P4 ;  /* 0x0000001504097210 */ /* 0x000fe20001fe84ff */
[----:B------:R-:W-:Y:S01]  /*0520*/  IMAD.SHL.U32 R21, R13, 0x100, RZ ;  /* 0x000001000d157824 */ /* 0x000fe200078e00ff */
[----:B------:R-:W-:-:S03]  /*0530*/  SHF.R.S32.HI R20, RZ, 0x10, R19 ;  /* 0x00000010ff147819 */ /* 0x000fc60000011413 */
[----:B------:R-:W2:Y:S01]  /*0540*/  LDC.64 R4, c[0x0][0x238] ;  /* 0x00008e00ff047b82 */ /* 0x000ea20000000a00 */
[----:B------:R-:W-:-:S04]  /*0550*/  IMAD.WIDE R16, R21, 0x4, R16 ;  /* 0x0000000415107825 */ /* 0x000fc800078e0210 */
[----:B------:R-:W-:-:S04]  /*0560*/  IMAD.WIDE R14, R21, 0x4, R14 ;  /* 0x00000004150e7825 */ /* 0x000fc800078e020e */
[----:B------:R-:W-:-:S04]  /*0570*/  IMAD.WIDE R10, R21, 0x4, R10 ;  /* 0x00000004150a7825 */ /* 0x000fc800078e020a */
[----:B------:R-:W-:-:S04]  /*0580*/  IMAD.WIDE R8, R21, 0x4, R8 ;  /* 0x0000000415087825 */ /* 0x000fc800078e0208 */
[----:B------:R-:W-:-:S04]  /*0590*/  IMAD.SHL.U32 R23, R20, 0x2000, RZ ;  /* 0x0000200014177824 */ /* 0x000fc800078e00ff */
[----:B------:R-:W-:-:S04]  /*05a0*/  IMAD.WIDE R16, R23, 0x4, R16 ;  /* 0x0000000417107825 */ /* 0x000fc800078e0210 */
[C---:B------:R-:W-:Y:S01]  /*05b0*/  IMAD.WIDE R14, R23.reuse, 0x4, R14 ;  /* 0x00000004170e7825 */ /* 0x040fe200078e020e */
[----:B------:R3:W4:Y:S03]  /*05c0*/  @!P0 LDG.E.EL R18, desc[UR4][R16.64] ;  /* 0x0000000410128981 */ /* 0x000726000c2e1900 */
[----:B------:R-:W-:Y:S01]  /*05d0*/  IMAD.WIDE R10, R23, 0x4, R10 ;  /* 0x00000004170a7825 */ /* 0x000fe200078e020a */
[----:B------:R-:W-:Y:S01]  /*05e0*/  ISETP.GT.AND P1, PT, R13, 0x1f, PT ;  /* 0x0000001f0d00780c */ /* 0x000fe20003f24270 */
[----:B------:R-:W5:Y:S02]  /*05f0*/  @!P0 LDG.E.EL R24, desc[UR4][R14.64] ;  /* 0x000000040e188981 */ /* 0x000f64000c2e1900 */
[----:B------:R-:W-:Y:S02]  /*0600*/  IMAD.WIDE R22, R23, 0x4, R8 ;  /* 0x0000000417167825 */ /* 0x000fe400078e0208 */
[----:B------:R-:W1:Y:S01]  /*0610*/  LDC.64 R8, c[0x0][0x240] ;  /* 0x00009000ff087b82 */ /* 0x000e620000000a00 */
[----:B------:R2:W5:Y:S01]  /*0620*/  @!P0 LDG.E.EL R25, desc[UR4][R10.64] ;  /* 0x000000040a198981 */ /* 0x000562000c2e1900 */
[----:B------:R-:W-:-:S02]  /*0630*/  IMAD.SHL.U32 R19, R20, 0x8000, RZ ;  /* 0x0000800014137824 */ /* 0x000fc400078e00ff */
[----:B------:R-:W-:-:S03]  /*0640*/  IMAD.MOV.U32 R21, RZ, RZ, RZ ;  /* 0x000000ffff157224 */ /* 0x000fc600078e00ff */
[----:B---3--:R-:W-:Y:S01]  /*0650*/  IADD3 R17, R19, R2, -R26 ;  /* 0x0000000213117210 */ /* 0x008fe20007ffe81a */
[----:B--2---:R-:W-:Y:S01]  /*0660*/  IMAD.WIDE R26, R3, 0x4, R4 ;  /* 0x00000004031a7825 */ /* 0x004fe200078e0204 */
[----:B------:R-:W-:Y:S02]  /*0670*/  LOP3.LUT R3, R0, 0xfffffc00, RZ, 0xc0, !PT ;  /* 0xfffffc0000037812 */ /* 0x000fe400078ec0ff */
[----:B------:R-:W-:Y:S01]  /*0680*/  CS2R R4, SRZ ;  /* 0x0000000000047805 */ /* 0x000fe2000001ff00 */
[----:B------:R-:W2:Y:S01]  /*0690*/  @!P0 LDG.E.EL R21, desc[UR4][R22.64] ;  /* 0x0000000416158981 */ /* 0x000ea2000c2e1900 */
[----:B------:R-:W-:Y:S02]  /*06a0*/  IMAD.SHL.U32 R13, R13, 0x400, RZ ;  /* 0x000004000d0d7824 */ /* 0x000fe400078e00ff */
[----:B------:R-:W-:Y:S01]  /*06b0*/  IMAD.IADD R0, R2, 0x1, -R3 ;  /* 0x0000000102007824 */ /* 0x000fe200078e0a03 */
[----:B------:R-:W-:Y:S01]  /*06c0*/  SHF.R.S32.HI R10, RZ, 0x1f, R19 ;  /* 0x0000001fff0a7819 */ /* 0x000fe20000011413 */
[----:B-1----:R-:W-:Y:S01]  /*06d0*/  IMAD.WIDE R16, R17, 0x4, R6 ;  /* 0x0000000411107825 */ /* 0x002fe200078e0206 */
[----:B------:R-:W-:-:S02]  /*06e0*/  CS2R R6, SRZ ;  /* 0x0000000000067805 */ /* 0x000fc4000001ff00 */
[----:B------:R-:W-:Y:S01]  /*06f0*/  SHF.R.S32.HI R3, RZ, 0x1f, R13 ;  /* 0x0000001fff037819 */ /* 0x000fe2000001140d */
[----:B------:R-:W3:Y:S01]  /*0700*/  @!P0 LDG.E.EL.64 R4, desc[UR4][R26.64] ;  /* 0x000000041a048981 */ /* 0x000ee2000c2e1b00 */
[----:B------:R-:W-:Y:S02]  /*0710*/  IADD3 R19, P2, P3, R13, R0, R19 ;  /* 0x000000000d137210 */ /* 0x000fe40007b5e013 */
[----:B------:R-:W-:Y:S01]  /*0720*/  SHF.R.S32.HI R11, RZ, 0x1f, R0 ;  /* 0x0000001fff0b7819 */ /* 0x000fe20000011400 */
[----:B------:R-:W-:Y:S01]  /*0730*/  IMAD.MOV.U32 R0, RZ, RZ, RZ ;  /* 0x000000ffff007224 */ /* 0x000fe200078e00ff */
[----:B------:R1:W3:Y:S02]  /*0740*/  @!P0 LDG.E.64 R6, desc[UR4][R16.64] ;  /* 0x0000000410068981 */ /* 0x0002e4000c1e1b00 */
[----:B------:R-:W-:Y:S01]  /*0750*/  IADD3.X R10, R3, R11, R10, P2, P3 ;  /* 0x0000000b030a7210 */ /* 0x000fe200017e640a */
[----:B------:R-:W-:Y:S02]  /*0760*/  IMAD.MOV.U32 R3, RZ, RZ, RZ ;  /* 0x000000ffff037224 */ /* 0x000fe400078e00ff */
[----:B0-----:R-:W-:Y:S01]  /*0770*/  IMAD.WIDE R12, R12, 0x4, R8 ;  /* 0x000000040c0c7825 */ /* 0x001fe200078e0208 */
[----:B------:R-:W-:-:S02]  /*0780*/  LEA R14, P2, R19, UR6, 0x2 ;  /* 0x00000006130e7c11 */ /* 0x000fc4000f8410ff */
[----:B------:R-:W-:Y:S02]  /*0790*/  CS2R R8, SRZ ;  /* 0x0000000000087805 */ /* 0x000fe4000001ff00 */
[----:B------:R-:W3:Y:S01]  /*07a0*/  @!P0 LDG.E.EL R0, desc[UR4][R12.64] ;  /* 0x000000040c008981 */ /* 0x000ee2000c2e1900 */
[----:B------:R-:W-:Y:S02]  /*07b0*/  LEA.HI.X R15, R19, UR7, R10, 0x2, P2 ;  /* 0x00000007130f7c11 */ /* 0x000fe400090f140a */
[----:B------:R-:W0:Y:S01]  /*07c0*/  LDC.64 R10, c[0x0][0x250] ;  /* 0x00009400ff0a7b82 */ /* 0x000e220000000a00 */
[----:B------:R0:W3:Y:S04]  /*07d0*/  @!P0 LDG.E.EL R3, desc[UR4][R12.64] ;  /* 0x000000040c038981 */ /* 0x0000e8000c2e1900 */
[----:B------:R-:W3:Y:S01]  /*07e0*/  @P1 LDG.E.64 R8, desc[UR4][R14.64+-0x20000] ;  /* 0xfe0000040e081981 */ /* 0x000ee2000c1e1b00 */
[----:B0-----:R-:W-:Y:S01]  /*07f0*/  IMAD.WIDE R10, R2, 0x4, R10 ;  /* 0x00000004020a7825 */ /* 0x001fe200078e020a */
[----:B----4-:R-:W-:-:S02]  /*0800*/  SEL R19, R18, RZ, !P0 ;  /* 0x000000ff12137207 */ /* 0x010fc40004000000 */
[----:B-----5:R-:W-:Y:S02]  /*0810*/  SEL R24, R24, RZ, !P0 ;  /* 0x000000ff18187207 */ /* 0x020fe40004000000 */
[----:B-1----:R-:W-:-:S05]  /*0820*/  SEL R16, R25, RZ, !P0 ;  /* 0x000000ff19107207 */ /* 0x002fca0004000000 */
[----:B------:R-:W-:Y:S01]  /*0830*/  FADD R16, -R19, R16 ;  /* 0x0000001013107221 */ /* 0x000fe20000000100 */
[----:B--2---:R-:W-:-:S05]  /*0840*/  SEL R21, R21, RZ, !P0 ;  /* 0x000000ff15157207 */ /* 0x004fca0004000000 */
[----:B------:R-:W-:Y:S01]  /*0850*/  FADD R21, -R24, R21 ;  /* 0x0000001518157221 */ /* 0x000fe20000000100 */
[----:B---3--:R-:W-:Y:S02]  /*0860*/  SEL R4, R4, RZ, !P0 ;  /* 0x000000ff04047207 */ /* 0x008fe40004000000 */
[----:B------:R-:W-:Y:S02]  /*0870*/  SEL R5, R5, RZ, !P0 ;  /* 0x000000ff05057207 */ /* 0x000fe40004000000 */
[----:B------:R-:W-:Y:S01]  /*0880*/  SEL R13, R6, RZ, !P0 ;  /* 0x000000ff060d7207 */ /* 0x000fe20004000000 */
[----:B------:R-:W-:Y:S01]  /*0890*/  FFMA R4, R16, R4, R19 ;  /* 0x0000000410047223 */ /* 0x000fe20000000013 */
[----:B------:R-:W-:Y:S01]  /*08a0*/  SEL R6, R7, RZ, !P0 ;  /* 0x000000ff07067207 */ /* 0x000fe20004000000 */
[----:B------:R-:W-:Y:S02]  /*08b0*/  FFMA R5, R21, R5, R24 ;  /* 0x0000000515057223 */ /* 0x000fe40000000018 */
[----:B------:R-:W-:-:S02]  /*08c0*/  FADD R4, -R13, R4 ;  /* 0x000000040d047221 */ /* 0x000fc40000000100 */
[----:B------:R-:W-:Y:S01]  /*08d0*/  FADD R5, -R6, R5 ;  /* 0x0000000506057221 */ /* 0x000fe20000000100 */
[----:B------:R-:W-:Y:S02]  /*08e0*/  SEL R0, R0, RZ, !P0 ;  /* 0x000000ff00007207 */ /* 0x000fe40004000000 */
[----:B------:R-:W-:-:S03]  /*08f0*/  SEL R3, R3, RZ, !P0 ;  /* 0x000000ff03037207 */ /* 0x000fc60004000000 */
[----:B------:R-:W-:Y:S01]  /*0900*/  FFMA R4, R4, R0, R13 ;  /* 0x0000000004047223 */ /* 0x000fe2000000000d */
[----:B------:R-:W-:Y:S01]  /*0910*/  @P0 SEL R4, R8, RZ, P1 ;  /* 0x000000ff08040207 */ /* 0x000fe20000800000 */
[----:B------:R-:W-:Y:S01]  /*0920*/  FFMA R5, R5, R3, R6 ;  /* 0x0000000305057223 */ /* 0x000fe20000000006 */
[----:B------:R-:W-:-:S05]  /*0930*/  @P0 SEL R5, R9, RZ, P1 ;  /* 0x000000ff09050207 */ /* 0x000fca0000800000 */
[----:B------:R-:W-:Y:S01]  /*0940*/  STG.E.64 desc[UR4][R10.64], R4 ;  /* 0x000000040a007986 */ /* 0x000fe2000c101b04 */
[----:B------:R-:W-:Y:S05]  /*0950*/  EXIT ;  /* 0x000000000000794d */ /* 0x000fea0003800000 */
.L_x_0:
[----:B------:R-:W-:-:S00]  /*0960*/  BRA `(.L_x_0) ;  /* 0xfffffffc00fc7947 */ /* 0x000fc0000383ffff */
[----:B------:R-:W-:-:S00]  /*0970*/  NOP ;  /* 0x0000000000007918 */ /* 0x000fc00000000000 */
        /* <DEDUP_REMOVED lines=8> */
.L_x_1:


//--------------------- .nv.constant0.triton_poi_fused_cat_39 --------------------------
	.section	.nv.constant0.triton_poi_fused_cat_39,"a",@progbits
	.sectionflags	@""
	.align	4
.nv.constant0.triton_poi_fused_cat_39:
	.zero		604
